//
// Generated by NVIDIA NVVM Compiler
//
// Compiler Build ID: CL-36424714
// Cuda compilation tools, release 13.0, V13.0.88
// Based on NVVM 20.0.0
//

.version 9.0
.target sm_100
.address_size 64

	// .globl	_Z20fused_projection_bcePfS_S_S_S_S_iii
.extern .shared .align 16 .b8 smem[];

.visible .entry _Z20fused_projection_bcePfS_S_S_S_S_iii(
	.param .u64 .ptr .align 1 _Z20fused_projection_bcePfS_S_S_S_S_iii_param_0,
	.param .u64 .ptr .align 1 _Z20fused_projection_bcePfS_S_S_S_S_iii_param_1,
	.param .u64 .ptr .align 1 _Z20fused_projection_bcePfS_S_S_S_S_iii_param_2,
	.param .u64 .ptr .align 1 _Z20fused_projection_bcePfS_S_S_S_S_iii_param_3,
	.param .u64 .ptr .align 1 _Z20fused_projection_bcePfS_S_S_S_S_iii_param_4,
	.param .u64 .ptr .align 1 _Z20fused_projection_bcePfS_S_S_S_S_iii_param_5,
	.param .u32 _Z20fused_projection_bcePfS_S_S_S_S_iii_param_6,
	.param .u32 _Z20fused_projection_bcePfS_S_S_S_S_iii_param_7,
	.param .u32 _Z20fused_projection_bcePfS_S_S_S_S_iii_param_8
)
{
	.reg .pred 	%p<18>;
	.reg .b32 	%r<56>;
	.reg .b32 	%f<178>;
	.reg .b64 	%rd<24>;

	ld.param.u64 	%rd4, [_Z20fused_projection_bcePfS_S_S_S_S_iii_param_0];
	ld.param.u64 	%rd5, [_Z20fused_projection_bcePfS_S_S_S_S_iii_param_1];
	ld.param.u64 	%rd7, [_Z20fused_projection_bcePfS_S_S_S_S_iii_param_3];
	ld.param.u64 	%rd8, [_Z20fused_projection_bcePfS_S_S_S_S_iii_param_4];
	ld.param.u64 	%rd9, [_Z20fused_projection_bcePfS_S_S_S_S_iii_param_5];
	ld.param.u32 	%r23, [_Z20fused_projection_bcePfS_S_S_S_S_iii_param_6];
	ld.param.u32 	%r24, [_Z20fused_projection_bcePfS_S_S_S_S_iii_param_7];
	ld.param.u32 	%r25, [_Z20fused_projection_bcePfS_S_S_S_S_iii_param_8];
	mov.u32 	%r53, %tid.x;
	mov.u32 	%r51, %tid.y;
	mov.u32 	%r26, %ctaid.x;
	shl.b32 	%r27, %r26, 5;
	add.s32 	%r3, %r27, %r53;
	mov.u32 	%r28, %ctaid.y;
	shl.b32 	%r4, %r28, 5;
	add.s32 	%r5, %r4, %r51;
	setp.lt.s32 	%p1, %r24, 1;
	mov.f32 	%f177, 0f00000000;
	@%p1 bra 	$L__BB0_7;
	add.s32 	%r29, %r24, 31;
	shr.u32 	%r30, %r29, 5;
	shl.b32 	%r31, %r53, 5;
	add.s32 	%r32, %r31, %r51;
	shl.b32 	%r33, %r32, 2;
	mov.u32 	%r34, smem;
	add.s32 	%r6, %r34, %r33;
	shl.b32 	%r35, %r53, 7;
	add.s32 	%r7, %r34, %r35;
	shl.b32 	%r36, %r51, 2;
	add.s32 	%r37, %r34, %r36;
	add.s32 	%r8, %r37, 4096;
	neg.s32 	%r55, %r30;
	mad.lo.s32 	%r38, %r53, %r25, %r51;
	add.s32 	%r54, %r38, %r4;
	shl.b32 	%r11, %r25, 5;
	mad.lo.s32 	%r52, %r24, %r3, %r51;
	cvta.to.global.u64 	%rd1, %rd4;
	cvta.to.global.u64 	%rd2, %rd5;
	mov.f32 	%f177, 0f00000000;
$L__BB0_2:
	setp.ge.s32 	%p2, %r3, %r23;
	mul.wide.s32 	%rd10, %r52, 4;
	add.s64 	%rd3, %rd1, %rd10;
	setp.ge.s32 	%p3, %r51, %r24;
	mov.f32 	%f175, 0f00000000;
	or.pred  	%p4, %p2, %p3;
	@%p4 bra 	$L__BB0_4;
	ld.global.f32 	%f175, [%rd3];
$L__BB0_4:
	setp.ge.s32 	%p5, %r5, %r25;
	st.shared.f32 	[%r6], %f175;
	setp.ge.s32 	%p6, %r53, %r24;
	mov.f32 	%f176, 0f00000000;
	or.pred  	%p7, %p5, %p6;
	@%p7 bra 	$L__BB0_6;
	mul.wide.s32 	%rd11, %r54, 4;
	add.s64 	%rd12, %rd2, %rd11;
	ld.global.f32 	%f176, [%rd12];
$L__BB0_6:
	st.shared.f32 	[%r6+4096], %f176;
	bar.sync 	0;
	ld.shared.v4.f32 	{%f12, %f13, %f14, %f15}, [%r7];
	ld.shared.f32 	%f16, [%r8];
	fma.rn.f32 	%f17, %f12, %f16, %f177;
	ld.shared.f32 	%f18, [%r8+128];
	fma.rn.f32 	%f19, %f13, %f18, %f17;
	ld.shared.f32 	%f20, [%r8+256];
	fma.rn.f32 	%f21, %f14, %f20, %f19;
	ld.shared.f32 	%f22, [%r8+384];
	fma.rn.f32 	%f23, %f15, %f22, %f21;
	ld.shared.v4.f32 	{%f24, %f25, %f26, %f27}, [%r7+16];
	ld.shared.f32 	%f28, [%r8+512];
	fma.rn.f32 	%f29, %f24, %f28, %f23;
	ld.shared.f32 	%f30, [%r8+640];
	fma.rn.f32 	%f31, %f25, %f30, %f29;
	ld.shared.f32 	%f32, [%r8+768];
	fma.rn.f32 	%f33, %f26, %f32, %f31;
	ld.shared.f32 	%f34, [%r8+896];
	fma.rn.f32 	%f35, %f27, %f34, %f33;
	ld.shared.v4.f32 	{%f36, %f37, %f38, %f39}, [%r7+32];
	ld.shared.f32 	%f40, [%r8+1024];
	fma.rn.f32 	%f41, %f36, %f40, %f35;
	ld.shared.f32 	%f42, [%r8+1152];
	fma.rn.f32 	%f43, %f37, %f42, %f41;
	ld.shared.f32 	%f44, [%r8+1280];
	fma.rn.f32 	%f45, %f38, %f44, %f43;
	ld.shared.f32 	%f46, [%r8+1408];
	fma.rn.f32 	%f47, %f39, %f46, %f45;
	ld.shared.v4.f32 	{%f48, %f49, %f50, %f51}, [%r7+48];
	ld.shared.f32 	%f52, [%r8+1536];
	fma.rn.f32 	%f53, %f48, %f52, %f47;
	ld.shared.f32 	%f54, [%r8+1664];
	fma.rn.f32 	%f55, %f49, %f54, %f53;
	ld.shared.f32 	%f56, [%r8+1792];
	fma.rn.f32 	%f57, %f50, %f56, %f55;
	ld.shared.f32 	%f58, [%r8+1920];
	fma.rn.f32 	%f59, %f51, %f58, %f57;
	ld.shared.v4.f32 	{%f60, %f61, %f62, %f63}, [%r7+64];
	ld.shared.f32 	%f64, [%r8+2048];
	fma.rn.f32 	%f65, %f60, %f64, %f59;
	ld.shared.f32 	%f66, [%r8+2176];
	fma.rn.f32 	%f67, %f61, %f66, %f65;
	ld.shared.f32 	%f68, [%r8+2304];
	fma.rn.f32 	%f69, %f62, %f68, %f67;
	ld.shared.f32 	%f70, [%r8+2432];
	fma.rn.f32 	%f71, %f63, %f70, %f69;
	ld.shared.v4.f32 	{%f72, %f73, %f74, %f75}, [%r7+80];
	ld.shared.f32 	%f76, [%r8+2560];
	fma.rn.f32 	%f77, %f72, %f76, %f71;
	ld.shared.f32 	%f78, [%r8+2688];
	fma.rn.f32 	%f79, %f73, %f78, %f77;
	ld.shared.f32 	%f80, [%r8+2816];
	fma.rn.f32 	%f81, %f74, %f80, %f79;
	ld.shared.f32 	%f82, [%r8+2944];
	fma.rn.f32 	%f83, %f75, %f82, %f81;
	ld.shared.v4.f32 	{%f84, %f85, %f86, %f87}, [%r7+96];
	ld.shared.f32 	%f88, [%r8+3072];
	fma.rn.f32 	%f89, %f84, %f88, %f83;
	ld.shared.f32 	%f90, [%r8+3200];
	fma.rn.f32 	%f91, %f85, %f90, %f89;
	ld.shared.f32 	%f92, [%r8+3328];
	fma.rn.f32 	%f93, %f86, %f92, %f91;
	ld.shared.f32 	%f94, [%r8+3456];
	fma.rn.f32 	%f95, %f87, %f94, %f93;
	ld.shared.v4.f32 	{%f96, %f97, %f98, %f99}, [%r7+112];
	ld.shared.f32 	%f100, [%r8+3584];
	fma.rn.f32 	%f101, %f96, %f100, %f95;
	ld.shared.f32 	%f102, [%r8+3712];
	fma.rn.f32 	%f103, %f97, %f102, %f101;
	ld.shared.f32 	%f104, [%r8+3840];
	fma.rn.f32 	%f105, %f98, %f104, %f103;
	ld.shared.f32 	%f106, [%r8+3968];
	fma.rn.f32 	%f177, %f99, %f106, %f105;
	bar.sync 	0;
	add.s32 	%r55, %r55, 1;
	setp.ne.s32 	%p8, %r55, 0;
	add.s32 	%r54, %r54, %r11;
	add.s32 	%r53, %r53, 32;
	add.s32 	%r52, %r52, 32;
	add.s32 	%r51, %r51, 32;
	@%p8 bra 	$L__BB0_2;
$L__BB0_7:
	setp.ge.s32 	%p9, %r3, %r23;
	setp.ge.s32 	%p10, %r5, %r25;
	or.pred  	%p11, %p9, %p10;
	@%p11 bra 	$L__BB0_9;
	ld.param.u64 	%rd23, [_Z20fused_projection_bcePfS_S_S_S_S_iii_param_2];
	cvta.to.global.u64 	%rd13, %rd23;
	mul.wide.u32 	%rd14, %r5, 4;
	add.s64 	%rd15, %rd13, %rd14;
	ld.global.f32 	%f107, [%rd15];
	add.f32 	%f108, %f177, %f107;
	fma.rn.f32 	%f109, %f108, 0fBBBB989D, 0f3F000000;
	cvt.sat.f32.f32 	%f110, %f109;
	mov.f32 	%f111, 0f4B400001;
	mov.f32 	%f112, 0f437C0000;
	fma.rm.f32 	%f113, %f110, %f112, %f111;
	add.f32 	%f114, %f113, 0fCB40007F;
	neg.f32 	%f115, %f114;
	fma.rn.f32 	%f116, %f108, 0fBFB8AA3B, %f115;
	fma.rn.f32 	%f117, %f108, 0fB2A57060, %f116;
	mov.b32 	%r40, %f113;
	shl.b32 	%r41, %r40, 23;
	mov.b32 	%f118, %r41;
	ex2.approx.ftz.f32 	%f119, %f117;
	fma.rn.f32 	%f120, %f119, %f118, 0f3F800000;
	rcp.rn.f32 	%f121, %f120;
	mad.lo.s32 	%r42, %r25, %r3, %r5;
	cvta.to.global.u64 	%rd16, %rd8;
	mul.wide.s32 	%rd17, %r42, 4;
	add.s64 	%rd18, %rd16, %rd17;
	st.global.f32 	[%rd18], %f121;
	cvta.to.global.u64 	%rd19, %rd7;
	add.s64 	%rd20, %rd19, %rd17;
	ld.global.f32 	%f122, [%rd20];
	neg.f32 	%f123, %f122;
	add.f32 	%f124, %f121, 0f3089705F;
	setp.lt.f32 	%p12, %f124, 0f00800000;
	mul.f32 	%f125, %f124, 0f4B000000;
	selp.f32 	%f126, %f125, %f124, %p12;
	selp.f32 	%f127, 0fC1B80000, 0f00000000, %p12;
	mov.b32 	%r43, %f126;
	add.s32 	%r44, %r43, -1059760811;
	and.b32  	%r45, %r44, -8388608;
	sub.s32 	%r46, %r43, %r45;
	mov.b32 	%f128, %r46;
	cvt.rn.f32.s32 	%f129, %r45;
	fma.rn.f32 	%f130, %f129, 0f34000000, %f127;
	add.f32 	%f131, %f128, 0fBF800000;
	fma.rn.f32 	%f132, %f131, 0fBE055027, 0f3E1039F6;
	fma.rn.f32 	%f133, %f132, %f131, 0fBDF8CDCC;
	fma.rn.f32 	%f134, %f133, %f131, 0f3E0F2955;
	fma.rn.f32 	%f135, %f134, %f131, 0fBE2AD8B9;
	fma.rn.f32 	%f136, %f135, %f131, 0f3E4CED0B;
	fma.rn.f32 	%f137, %f136, %f131, 0fBE7FFF22;
	fma.rn.f32 	%f138, %f137, %f131, 0f3EAAAA78;
	fma.rn.f32 	%f139, %f138, %f131, 0fBF000000;
	mul.f32 	%f140, %f131, %f139;
	fma.rn.f32 	%f141, %f140, %f131, %f131;
	fma.rn.f32 	%f142, %f130, 0f3F317218, %f141;
	setp.gt.u32 	%p13, %r43, 2139095039;
	fma.rn.f32 	%f143, %f126, 0f7F800000, 0f7F800000;
	selp.f32 	%f144, %f143, %f142, %p13;
	setp.eq.f32 	%p14, %f126, 0f00000000;
	selp.f32 	%f145, 0fFF800000, %f144, %p14;
	mul.f32 	%f146, %f145, %f123;
	mov.f32 	%f147, 0f3F800000;
	sub.f32 	%f148, %f147, %f122;
	sub.f32 	%f149, %f147, %f121;
	add.f32 	%f150, %f149, 0f3089705F;
	setp.lt.f32 	%p15, %f150, 0f00800000;
	mul.f32 	%f151, %f150, 0f4B000000;
	selp.f32 	%f152, %f151, %f150, %p15;
	selp.f32 	%f153, 0fC1B80000, 0f00000000, %p15;
	mov.b32 	%r47, %f152;
	add.s32 	%r48, %r47, -1059760811;
	and.b32  	%r49, %r48, -8388608;
	sub.s32 	%r50, %r47, %r49;
	mov.b32 	%f154, %r50;
	cvt.rn.f32.s32 	%f155, %r49;
	fma.rn.f32 	%f156, %f155, 0f34000000, %f153;
	add.f32 	%f157, %f154, 0fBF800000;
	fma.rn.f32 	%f158, %f157, 0fBE055027, 0f3E1039F6;
	fma.rn.f32 	%f159, %f158, %f157, 0fBDF8CDCC;
	fma.rn.f32 	%f160, %f159, %f157, 0f3E0F2955;
	fma.rn.f32 	%f161, %f160, %f157, 0fBE2AD8B9;
	fma.rn.f32 	%f162, %f161, %f157, 0f3E4CED0B;
	fma.rn.f32 	%f163, %f162, %f157, 0fBE7FFF22;
	fma.rn.f32 	%f164, %f163, %f157, 0f3EAAAA78;
	fma.rn.f32 	%f165, %f164, %f157, 0fBF000000;
	mul.f32 	%f166, %f157, %f165;
	fma.rn.f32 	%f167, %f166, %f157, %f157;
	fma.rn.f32 	%f168, %f156, 0f3F317218, %f167;
	setp.gt.u32 	%p16, %r47, 2139095039;
	fma.rn.f32 	%f169, %f152, 0f7F800000, 0f7F800000;
	selp.f32 	%f170, %f169, %f168, %p16;
	setp.eq.f32 	%p17, %f152, 0f00000000;
	selp.f32 	%f171, 0fFF800000, %f170, %p17;
	mul.f32 	%f172, %f148, %f171;
	sub.f32 	%f173, %f146, %f172;
	cvta.to.global.u64 	%rd21, %rd9;
	add.s64 	%rd22, %rd21, %rd17;
	st.global.f32 	[%rd22], %f173;
$L__BB0_9:
	ret;

}


// ===== COMPILED SASS (sm_100) =====

	.target	sm_100

	.elftype	@"ET_EXEC"


//--------------------- .note.nv.tkinfo           --------------------------
	.section	.note.nv.tkinfo,"",@"SHT_NOTE"
	.sectionflags	@"SHF_NOTE_NV_TKINFO"
	.tkinfo
        /*0018*/ 	.word	0x00000002
        /*0030*/ 	.string	""
        /*0030*/ 	.string	"ptxas"
        /*0030*/ 	.string	"Cuda compilation tools, release 13.0, V13.0.88"
        /*0030*/ 	.string	"Build cuda_13.0.r13.0/compiler.36424714_0"
        /*0030*/ 	.string	"-arch sm_100 -m 64 "



//--------------------- .note.nv.cuinfo           --------------------------
	.section	.note.nv.cuinfo,"",@"SHT_NOTE"
	.sectionflags	@"SHF_NOTE_NV_CUINFO"
        /*0018*/ 	.short	0x0002
        /*001a*/ 	.short	0x0064
        /*001c*/ 	.short	0x0082
	.zero		2


//--------------------- .nv.info                  --------------------------
	.section	.nv.info,"",@"SHT_CUDA_INFO"
	.align	4


	//----- nvinfo : EIATTR_REGCOUNT
	.align		4
        /*0000*/ 	.byte	0x04, 0x2f
        /*0002*/ 	.short	(.L_1 - .L_0)
	.align		4
.L_0:
        /*0004*/ 	.word	index@(_Z20fused_projection_bcePfS_S_S_S_S_iii)
        /*0008*/ 	.word	0x00000020


	//----- nvinfo : EIATTR_FRAME_SIZE
	.align		4
.L_1:
        /*000c*/ 	.byte	0x04, 0x11
        /*000e*/ 	.short	(.L_3 - .L_2)
	.align		4
.L_2:
        /*0010*/ 	.word	index@($__internal_0_$__cuda_sm20_rcp_rn_f32_slowpath)
        /*0014*/ 	.word	0x00000000


	//----- nvinfo : EIATTR_FRAME_SIZE
	.align		4
.L_3:
        /*0018*/ 	.byte	0x04, 0x11
        /*001a*/ 	.short	(.L_5 - .L_4)
	.align		4
.L_4:
        /*001c*/ 	.word	index@(_Z20fused_projection_bcePfS_S_S_S_S_iii)
        /*0020*/ 	.word	0x00000000


	//----- nvinfo : EIATTR_MIN_STACK_SIZE
	.align		4
.L_5:
        /*0024*/ 	.byte	0x04, 0x12
        /*0026*/ 	.short	(.L_7 - .L_6)
	.align		4
.L_6:
        /*0028*/ 	.word	index@(_Z20fused_projection_bcePfS_S_S_S_S_iii)
        /*002c*/ 	.word	0x00000000
.L_7:


//--------------------- .nv.compat                --------------------------
	.section	.nv.compat,"",@"SHT_CUDA_COMPAT_INFO"
	.align	4
        /*0000*/ 	.byte	0x02, 0x09, 0x00, 0x00, 0x02, 0x02, 0x01, 0x00, 0x02, 0x05, 0x05, 0x00, 0x03, 0x07, 0x01, 0x01
        /*0010*/ 	.byte	0x02, 0x03, 0x00, 0x00, 0x02, 0x06, 0x01, 0x00, 0x04, 0x0b, 0x08, 0x00, 0x01, 0x00, 0x00, 0x00
        /*0020*/ 	.byte	0x00, 0x00, 0x00, 0x00


//--------------------- .nv.info._Z20fused_projection_bcePfS_S_S_S_S_iii --------------------------
	.section	.nv.info._Z20fused_projection_bcePfS_S_S_S_S_iii,"",@"SHT_CUDA_INFO"
	.sectionflags	@""
	.align	4


	//----- nvinfo : EIATTR_CUDA_API_VERSION
	.align		4
        /*0000*/ 	.byte	0x04, 0x37
        /*0002*/ 	.short	(.L_9 - .L_8)
.L_8:
        /*0004*/ 	.word	0x00000082


	//----- nvinfo : EIATTR_KPARAM_INFO
	.align		4
.L_9:
        /*0008*/ 	.byte	0x04, 0x17
        /*000a*/ 	.short	(.L_11 - .L_10)
.L_10:
        /*000c*/ 	.word	0x00000000
        /*0010*/ 	.short	0x0008
        /*0012*/ 	.short	0x0038
        /*0014*/ 	.byte	0x00, 0xf0, 0x11, 0x00


	//----- nvinfo : EIATTR_KPARAM_INFO
	.align		4
.L_11:
        /*0018*/ 	.byte	0x04, 0x17
        /*001a*/ 	.short	(.L_13 - .L_12)
.L_12:
        /*001c*/ 	.word	0x00000000
        /*0020*/ 	.short	0x0007
        /*0022*/ 	.short	0x0034
        /*0024*/ 	.byte	0x00, 0xf0, 0x11, 0x00


	//----- nvinfo : EIATTR_KPARAM_INFO
	.align		4
.L_13:
        /*0028*/ 	.byte	0x04, 0x17
        /*002a*/ 	.short	(.L_15 - .L_14)
.L_14:
        /*002c*/ 	.word	0x00000000
        /*0030*/ 	.short	0x0006
        /*0032*/ 	.short	0x0030
        /*0034*/ 	.byte	0x00, 0xf0, 0x11, 0x00


	//----- nvinfo : EIATTR_KPARAM_INFO
	.align		4
.L_15:
        /*0038*/ 	.byte	0x04, 0x17
        /*003a*/ 	.short	(.L_17 - .L_16)
.L_16:
        /*003c*/ 	.word	0x00000000
        /*0040*/ 	.short	0x0005
        /*0042*/ 	.short	0x0028
        /*0044*/ 	.byte	0x00, 0xf5, 0x21, 0x00


	//----- nvinfo : EIATTR_KPARAM_INFO
	.align		4
.L_17:
        /*0048*/ 	.byte	0x04, 0x17
        /*004a*/ 	.short	(.L_19 - .L_18)
.L_18:
        /*004c*/ 	.word	0x00000000
        /*0050*/ 	.short	0x0004
        /*0052*/ 	.short	0x0020
        /*0054*/ 	.byte	0x00, 0xf5, 0x21, 0x00


	//----- nvinfo : EIATTR_KPARAM_INFO
	.align		4
.L_19:
        /*0058*/ 	.byte	0x04, 0x17
        /*005a*/ 	.short	(.L_21 - .L_20)
.L_20:
        /*005c*/ 	.word	0x00000000
        /*0060*/ 	.short	0x0003
        /*0062*/ 	.short	0x0018
        /*0064*/ 	.byte	0x00, 0xf5, 0x21, 0x00


	//----- nvinfo : EIATTR_KPARAM_INFO
	.align		4
.L_21:
        /*0068*/ 	.byte	0x04, 0x17
        /*006a*/ 	.short	(.L_23 - .L_22)
.L_22:
        /*006c*/ 	.word	0x00000000
        /*0070*/ 	.short	0x0002
        /*0072*/ 	.short	0x0010
        /*0074*/ 	.byte	0x00, 0xf5, 0x21, 0x00


	//----- nvinfo : EIATTR_KPARAM_INFO
	.align		4
.L_23:
        /*0078*/ 	.byte	0x04, 0x17
        /*007a*/ 	.short	(.L_25 - .L_24)
.L_24:
        /*007c*/ 	.word	0x00000000
        /*0080*/ 	.short	0x0001
        /*0082*/ 	.short	0x0008
        /*0084*/ 	.byte	0x00, 0xf5, 0x21, 0x00


	//----- nvinfo : EIATTR_KPARAM_INFO
	.align		4
.L_25:
        /*0088*/ 	.byte	0x04, 0x17
        /*008a*/ 	.short	(.L_27 - .L_26)
.L_26:
        /*008c*/ 	.word	0x00000000
        /*0090*/ 	.short	0x0000
        /*0092*/ 	.short	0x0000
        /*0094*/ 	.byte	0x00, 0xf5, 0x21, 0x00


	//----- nvinfo : EIATTR_SPARSE_MMA_MASK
	.align		4
.L_27:
        /*0098*/ 	.byte	0x03, 0x50
        /*009a*/ 	.short	0x0000


	//----- nvinfo : EIATTR_MAXREG_COUNT
	.align		4
        /*009c*/ 	.byte	0x03, 0x1b
        /*009e*/ 	.short	0x00ff


	//----- nvinfo : EIATTR_NUM_BARRIERS
	.align		4
        /*00a0*/ 	.byte	0x02, 0x4c
        /*00a2*/ 	.byte	0x01
	.zero		1


	//----- nvinfo : EIATTR_MERCURY_ISA_VERSION
	.align		4
        /*00a4*/ 	.byte	0x03, 0x5f
        /*00a6*/ 	.short	0x0101


	//----- nvinfo : EIATTR_VRC_CTA_INIT_COUNT
	.align		4
        /*00a8*/ 	.byte	0x02, 0x4a
	.zero		1
	.zero		1


	//----- nvinfo : EIATTR_EXIT_INSTR_OFFSETS
	.align		4
        /*00ac*/ 	.byte	0x04, 0x1c
        /*00ae*/ 	.short	(.L_29 - .L_28)


	//   ....[0]....
.L_28:
        /*00b0*/ 	.word	0x00000800


	//   ....[1]....
        /*00b4*/ 	.word	0x00000e00


	//----- nvinfo : EIATTR_CRS_STACK_SIZE
	.align		4
.L_29:
        /*00b8*/ 	.byte	0x04, 0x1e
        /*00ba*/ 	.short	(.L_31 - .L_30)
.L_30:
        /*00bc*/ 	.word	0x00000000


	//----- nvinfo : EIATTR_CBANK_PARAM_SIZE
	.align		4
.L_31:
        /*00c0*/ 	.byte	0x03, 0x19
        /*00c2*/ 	.short	0x003c


	//----- nvinfo : EIATTR_PARAM_CBANK
	.align		4
        /*00c4*/ 	.byte	0x04, 0x0a
        /*00c6*/ 	.short	(.L_33 - .L_32)
	.align		4
.L_32:
        /*00c8*/ 	.word	index@(.nv.constant0._Z20fused_projection_bcePfS_S_S_S_S_iii)
        /*00cc*/ 	.short	0x0380
        /*00ce*/ 	.short	0x003c


	//----- nvinfo : EIATTR_SW_WAR
	.align		4
.L_33:
        /*00d0*/ 	.byte	0x04, 0x36
        /*00d2*/ 	.short	(.L_35 - .L_34)
.L_34:
        /*00d4*/ 	.word	0x00000008
.L_35:


//--------------------- .nv.callgraph             --------------------------
	.section	.nv.callgraph,"",@"SHT_CUDA_CALLGRAPH"
	.align	4
	.sectionentsize	8
	.align		4
        /*0000*/ 	.word	0x00000000
	.align		4
        /*0004*/ 	.word	0xffffffff
	.align		4
        /*0008*/ 	.word	0x00000000
	.align		4
        /*000c*/ 	.word	0xfffffffe
	.align		4
        /*0010*/ 	.word	0x00000000
	.align		4
        /*0014*/ 	.word	0xfffffffd
	.align		4
        /*0018*/ 	.word	0x00000000
	.align		4
        /*001c*/ 	.word	0xfffffffc


//--------------------- .text._Z20fused_projection_bcePfS_S_S_S_S_iii --------------------------
	.section	.text._Z20fused_projection_bcePfS_S_S_S_S_iii,"ax",@progbits
	.align	128
        .global         _Z20fused_projection_bcePfS_S_S_S_S_iii
        .type           _Z20fused_projection_bcePfS_S_S_S_S_iii,@function
        .size           _Z20fused_projection_bcePfS_S_S_S_S_iii,(.L_x_10 - _Z20fused_projection_bcePfS_S_S_S_S_iii)
        .other          _Z20fused_projection_bcePfS_S_S_S_S_iii,@"STO_CUDA_ENTRY STV_DEFAULT"
_Z20fused_projection_bcePfS_S_S_S_S_iii:
.text._Z20fused_projection_bcePfS_S_S_S_S_iii:
[----:B------:R-:W-:Y:S01]  /*0000*/  LDC R1, c[0x0][0x37c] ;  /* 0x0000df00ff017b82 */ /* 0x000fe20000000800 */
[----:B------:R-:W0:Y:S01]  /*0010*/  S2R R17, SR_TID.X ;  /* 0x0000000000117919 */ /* 0x000e220000002100 */
[----:B------:R-:W1:Y:S01]  /*0020*/  LDCU UR7, c[0x0][0x3b4] ;  /* 0x00007680ff0777ac */ /* 0x000e620008000800 */
[----:B------:R-:W-:Y:S01]  /*0030*/  HFMA2 R25, -RZ, RZ, 0, 0 ;  /* 0x00000000ff197431 */ /* 0x000fe200000001ff */
[----:B------:R-:W0:Y:S01]  /*0040*/  S2R R16, SR_CTAID.X ;  /* 0x0000000000107919 */ /* 0x000e220000002500 */
[----:B------:R-:W2:Y:S01]  /*0050*/  LDCU.64 UR8, c[0x0][0x358] ;  /* 0x00006b00ff0877ac */ /* 0x000ea20008000a00 */
[----:B------:R-:W3:Y:S01]  /*0060*/  S2R R6, SR_TID.Y ;  /* 0x0000000000067919 */ /* 0x000ee20000002200 */
[----:B------:R-:W3:Y:S01]  /*0070*/  S2R R2, SR_CTAID.Y ;  /* 0x0000000000027919 */ /* 0x000ee20000002600 */
[----:B-1----:R-:W-:Y:S01]  /*0080*/  UISETP.GE.AND UP0, UPT, UR7, 0x1, UPT ;  /* 0x000000010700788c */ /* 0x002fe2000bf06270 */
[----:B0-----:R-:W-:Y:S02]  /*0090*/  LEA R16, R16, R17, 0x5 ;  /* 0x0000001110107211 */ /* 0x001fe400078e28ff */
[----:B---3--:R-:W-:-:S06]  /*00a0*/  LEA R19, R2, R6, 0x5 ;  /* 0x0000000602137211 */ /* 0x008fcc00078e28ff */
[----:B--2---:R-:W-:Y:S05]  /*00b0*/  BRA.U !UP0, `(.L_x_0) ;  /* 0x0000000508c07547 */ /* 0x004fea000b800000 */
[----:B------:R-:W0:Y:S01]  /*00c0*/  S2UR UR6, SR_CgaCtaId ;  /* 0x00000000000679c3 */ /* 0x000e220000008800 */
[----:B------:R-:W1:Y:S01]  /*00d0*/  LDCU UR10, c[0x0][0x3b8] ;  /* 0x00007700ff0a77ac */ /* 0x000e620008000800 */
[----:B------:R-:W-:Y:S01]  /*00e0*/  LEA R3, R17, R6, 0x5 ;  /* 0x0000000611037211 */ /* 0x000fe200078e28ff */
[----:B------:R-:W-:Y:S01]  /*00f0*/  IMAD R5, R16, UR7, R6 ;  /* 0x0000000710057c24 */ /* 0x000fe2000f8e0206 */
[----:B------:R-:W-:Y:S01]  /*0100*/  MOV R25, RZ ;  /* 0x000000ff00197202 */ /* 0x000fe20000000f00 */
[----:B------:R-:W-:Y:S01]  /*0110*/  UMOV UR5, 0x400 ;  /* 0x0000040000057882 */ /* 0x000fe20000000000 */
[----:B------:R-:W-:Y:S02]  /*0120*/  UIADD3 UR4, UPT, UPT, UR7, 0x1f, URZ ;  /* 0x0000001f07047890 */ /* 0x000fe4000fffe0ff */
[----:B------:R-:W2:Y:S02]  /*0130*/  LDC R0, c[0x0][0x3b8] ;  /* 0x0000ee00ff007b82 */ /* 0x000ea40000000800 */
[----:B------:R-:W-:-:S04]  /*0140*/  USHF.R.U32.HI UR4, URZ, 0x5, UR4 ;  /* 0x00000005ff047899 */ /* 0x000fc80008011604 */
[----:B------:R-:W-:Y:S02]  /*0150*/  UIADD3 UR4, UPT, UPT, -UR4, URZ, URZ ;  /* 0x000000ff04047290 */ /* 0x000fe4000fffe1ff */
[----:B------:R-:W3:Y:S01]  /*0160*/  LDC.64 R20, c[0x0][0x380] ;  /* 0x0000e000ff147b82 */ /* 0x000ee20000000a00 */
[----:B-1----:R-:W-:Y:S01]  /*0170*/  IMAD R7, R17, UR10, R6 ;  /* 0x0000000a11077c24 */ /* 0x002fe2000f8e0206 */
[----:B------:R-:W1:Y:S01]  /*0180*/  LDCU.64 UR10, c[0x0][0x3b0] ;  /* 0x00007600ff0a77ac */ /* 0x000e620008000a00 */
[----:B0-----:R-:W-:-:S03]  /*0190*/  ULEA UR5, UR6, UR5, 0x18 ;  /* 0x0000000506057291 */ /* 0x001fc6000f8ec0ff */
[----:B------:R-:W-:-:S03]  /*01a0*/  LEA R7, R2, R7, 0x5 ;  /* 0x0000000702077211 */ /* 0x000fc600078e28ff */
[----:B------:R-:W-:Y:S02]  /*01b0*/  LEA R3, R3, UR5, 0x2 ;  /* 0x0000000503037c11 */ /* 0x000fe4000f8e10ff */
[----:B------:R-:W-:Y:S02]  /*01c0*/  LEA R4, R17, UR5, 0x7 ;  /* 0x0000000511047c11 */ /* 0x000fe4000f8e38ff */
[----:B------:R-:W-:-:S07]  /*01d0*/  LEA R2, R6, UR5, 0x2 ;  /* 0x0000000506027c11 */ /* 0x000fce000f8e10ff */
.L_x_1:
[----:B-1----:R-:W-:Y:S01]  /*01e0*/  ISETP.GE.AND P0, PT, R17, UR11, PT ;  /* 0x0000000b11007c0c */ /* 0x002fe2000bf06270 */
[----:B------:R-:W-:Y:S01]  /*01f0*/  HFMA2 R24, -RZ, RZ, 0, 0 ;  /* 0x00000000ff187431 */ /* 0x000fe200000001ff */
[----:B------:R-:W-:Y:S01]  /*0200*/  MOV R18, RZ ;  /* 0x000000ff00127202 */ /* 0x000fe20000000f00 */
[----:B---3--:R-:W-:Y:S01]  /*0210*/  IMAD.WIDE R8, R5, 0x4, R20 ;  /* 0x0000000405087825 */ /* 0x008fe200078e0214 */
[----:B--2---:R-:W-:Y:S02]  /*0220*/  ISETP.GE.OR P1, PT, R19, R0, P0 ;  /* 0x000000001300720c */ /* 0x004fe40000726670 */
[----:B------:R-:W-:-:S04]  /*0230*/  ISETP.GE.AND P0, PT, R6, UR11, PT ;  /* 0x0000000b06007c0c */ /* 0x000fc8000bf06270 */
[----:B------:R-:W-:-:S07]  /*0240*/  ISETP.GE.OR P0, PT, R16, UR10, P0 ;  /* 0x0000000a10007c0c */ /* 0x000fce0008706670 */
[----:B------:R-:W0:Y:S06]  /*0250*/  @!P1 LDC.64 R10, c[0x0][0x388] ;  /* 0x0000e200ff0a9b82 */ /* 0x000e2c0000000a00 */
[----:B------:R-:W2:Y:S01]  /*0260*/  @!P0 LDG.E R18, desc[UR8][R8.64] ;  /* 0x0000000808128981 */ /* 0x000ea2000c1e1900 */
[----:B0-----:R-:W-:-:S05]  /*0270*/  @!P1 IMAD.WIDE R26, R7, 0x4, R10 ;  /* 0x00000004071a9825 */ /* 0x001fca00078e020a */
[----:B------:R-:W3:Y:S01]  /*0280*/  @!P1 LDG.E R24, desc[UR8][R26.64] ;  /* 0x000000081a189981 */ /* 0x000ee2000c1e1900 */
[----:B------:R-:W-:-:S03]  /*0290*/  UIADD3 UR4, UPT, UPT, UR4, 0x1, URZ ;  /* 0x0000000104047890 */ /* 0x000fc6000fffe0ff */
[----:B--2---:R-:W-:Y:S04]  /*02a0*/  STS [R3], R18 ;  /* 0x0000001203007388 */ /* 0x004fe80000000800 */
[----:B---3--:R-:W-:Y:S01]  /*02b0*/  STS [R3+0x1000], R24 ;  /* 0x0010001803007388 */ /* 0x008fe20000000800 */
[----:B------:R-:W-:Y:S06]  /*02c0*/  BAR.SYNC.DEFER_BLOCKING 0x0 ;  /* 0x0000000000007b1d */ /* 0x000fec0000010000 */
[----:B------:R-:W-:Y:S04]  /*02d0*/  LDS R28, [R2+0x1000] ;  /* 0x00100000021c7984 */ /* 0x000fe80000000800 */
[----:B------:R-:W0:Y:S04]  /*02e0*/  LDS.128 R12, [R4] ;  /* 0x00000000040c7984 */ /* 0x000e280000000c00 */
[----:B------:R-:W1:Y:S04]  /*02f0*/  LDS R26, [R2+0x1080] ;  /* 0x00108000021a7984 */ /* 0x000e680000000800 */
[----:B------:R-:W2:Y:S04]  /*0300*/  LDS R29, [R2+0x1100] ;  /* 0x00110000021d7984 */ /* 0x000ea80000000800 */
[----:B------:R-:W3:Y:S04]  /*0310*/  LDS R22, [R2+0x1180] ;  /* 0x0011800002167984 */ /* 0x000ee80000000800 */
[----:B------:R-:W-:Y:S04]  /*0320*/  LDS R23, [R2+0x1200] ;  /* 0x0012000002177984 */ /* 0x000fe80000000800 */
[----:B------:R-:W4:Y:S04]  /*0330*/  LDS.128 R8, [R4+0x10] ;  /* 0x0000100004087984 */ /* 0x000f280000000c00 */
[----:B------:R-:W5:Y:S04]  /*0340*/  LDS R18, [R2+0x1280] ;  /* 0x0012800002127984 */ /* 0x000f680000000800 */
[----:B------:R-:W-:Y:S04]  /*0350*/  LDS R24, [R2+0x1380] ;  /* 0x0013800002187984 */ /* 0x000fe80000000800 */
[----:B------:R-:W-:Y:S01]  /*0360*/  LDS R27, [R2+0x1400] ;  /* 0x00140000021b7984 */ /* 0x000fe20000000800 */
[----:B0-----:R-:W-:-:S03]  /*0370*/  FFMA R12, R12, R28, R25 ;  /* 0x0000001c0c0c7223 */ /* 0x001fc60000000019 */
[----:B------:R-:W0:Y:S01]  /*0380*/  LDS R25, [R2+0x1300] ;  /* 0x0013000002197984 */ /* 0x000e220000000800 */
[----:B-1----:R-:W-:-:S03]  /*0390*/  FFMA R13, R13, R26, R12 ;  /* 0x0000001a0d0d7223 */ /* 0x002fc6000000000c */
[----:B------:R-:W-:Y:S01]  /*03a0*/  LDS R26, [R2+0x1580] ;  /* 0x00158000021a7984 */ /* 0x000fe20000000800 */
[----:B--2---:R-:W-:-:S04]  /*03b0*/  FFMA R14, R14, R29, R13 ;  /* 0x0000001d0e0e7223 */ /* 0x004fc8000000000d */
[----:B---3--:R-:W-:Y:S02]  /*03c0*/  FFMA R29, R15, R22, R14 ;  /* 0x000000160f1d7223 */ /* 0x008fe4000000000e */
[----:B------:R-:W1:Y:S04]  /*03d0*/  LDS.128 R12, [R4+0x20] ;  /* 0x00002000040c7984 */ /* 0x000e680000000c00 */
[----:B------:R-:W2:Y:S01]  /*03e0*/  LDS R22, [R2+0x1480] ;  /* 0x0014800002167984 */ /* 0x000ea20000000800 */
[----:B----4-:R-:W-:-:S03]  /*03f0*/  FFMA R8, R8, R23, R29 ;  /* 0x0000001708087223 */ /* 0x010fc6000000001d */
[----:B------:R-:W3:Y:S01]  /*0400*/  LDS R23, [R2+0x1500] ;  /* 0x0015000002177984 */ /* 0x000ee20000000800 */
[----:B-----5:R-:W-:-:S03]  /*0410*/  FFMA R9, R9, R18, R8 ;  /* 0x0000001209097223 */ /* 0x020fc60000000008 */
[----:B------:R-:W-:Y:S01]  /*0420*/  LDS R18, [R2+0x1680] ;  /* 0x0016800002127984 */ /* 0x000fe20000000800 */
[----:B0-----:R-:W-:-:S03]  /*0430*/  FFMA R10, R10, R25, R9 ;  /* 0x000000190a0a7223 */ /* 0x001fc60000000009 */
[----:B------:R-:W-:Y:S01]  /*0440*/  LDS R25, [R2+0x1600] ;  /* 0x0016000002197984 */ /* 0x000fe20000000800 */
[----:B------:R-:W-:-:S03]  /*0450*/  FFMA R29, R11, R24, R10 ;  /* 0x000000180b1d7223 */ /* 0x000fc6000000000a */
[----:B------:R-:W0:Y:S04]  /*0460*/  LDS.128 R8, [R4+0x30] ;  /* 0x0000300004087984 */ /* 0x000e280000000c00 */
[----:B------:R-:W-:Y:S01]  /*0470*/  LDS R24, [R2+0x1780] ;  /* 0x0017800002187984 */ /* 0x000fe20000000800 */
[----:B-1----:R-:W-:-:S03]  /*0480*/  FFMA R12, R12, R27, R29 ;  /* 0x0000001b0c0c7223 */ /* 0x002fc6000000001d */
[----:B------:R-:W1:Y:S01]  /*0490*/  LDS R27, [R2+0x1700] ;  /* 0x00170000021b7984 */ /* 0x000e620000000800 */
[----:B--2---:R-:W-:-:S03]  /*04a0*/  FFMA R13, R13, R22, R12 ;  /* 0x000000160d0d7223 */ /* 0x004fc6000000000c */
[----:B------:R-:W-:Y:S01]  /*04b0*/  LDS R22, [R2+0x1880] ;  /* 0x0018800002167984 */ /* 0x000fe20000000800 */
[----:B---3--:R-:W-:-:S03]  /*04c0*/  FFMA R14, R14, R23, R13 ;  /* 0x000000170e0e7223 */ /* 0x008fc6000000000d */
[----:B------:R-:W-:Y:S01]  /*04d0*/  LDS R23, [R2+0x1800] ;  /* 0x0018000002177984 */ /* 0x000fe20000000800 */
[----:B------:R-:W-:-:S03]  /*04e0*/  FFMA R29, R15, R26, R14 ;  /* 0x0000001a0f1d7223 */ /* 0x000fc6000000000e */
[----:B------:R-:W2:Y:S04]  /*04f0*/  LDS.128 R12, [R4+0x40] ;  /* 0x00004000040c7984 */ /* 0x000ea80000000c00 */
[----:B------:R-:W-:Y:S01]  /*0500*/  LDS R26, [R2+0x1980] ;  /* 0x00198000021a7984 */ /* 0x000fe20000000800 */
[----:B0-----:R-:W-:-:S03]  /*0510*/  FFMA R8, R8, R25, R29 ;  /* 0x0000001908087223 */ /* 0x001fc6000000001d */
[----:B------:R-:W0:Y:S01]  /*0520*/  LDS R29, [R2+0x1900] ;  /* 0x00190000021d7984 */ /* 0x000e220000000800 */
[----:B------:R-:W-:-:S03]  /*0530*/  FFMA R9, R9, R18, R8 ;  /* 0x0000001209097223 */ /* 0x000fc60000000008 */
[----:B------:R-:W-:Y:S01]  /*0540*/  LDS R25, [R2+0x1a00] ;  /* 0x001a000002197984 */ /* 0x000fe20000000800 */
[----:B-1----:R-:W-:-:S03]  /*0550*/  FFMA R10, R10, R27, R9 ;  /* 0x0000001b0a0a7223 */ /* 0x002fc60000000009 */
[----:B------:R-:W-:Y:S01]  /*0560*/  LDS R18, [R2+0x1a80] ;  /* 0x001a800002127984 */ /* 0x000fe20000000800 */
[----:B------:R-:W-:-:S03]  /*0570*/  FFMA R27, R11, R24, R10 ;  /* 0x000000180b1b7223 */ /* 0x000fc6000000000a */
[----:B------:R-:W1:Y:S04]  /*0580*/  LDS.128 R8, [R4+0x50] ;  /* 0x0000500004087984 */ /* 0x000e680000000c00 */
[----:B------:R-:W-:Y:S01]  /*0590*/  LDS R24, [R2+0x1b80] ;  /* 0x001b800002187984 */ /* 0x000fe20000000800 */
[----:B--2---:R-:W-:-:S03]  /*05a0*/  FFMA R12, R12, R23, R27 ;  /* 0x000000170c0c7223 */ /* 0x004fc6000000001b */
[----:B------:R-:W2:Y:S01]  /*05b0*/  LDS R23, [R2+0x1b00] ;  /* 0x001b000002177984 */ /* 0x000ea20000000800 */
[----:B------:R-:W-:-:S03]  /*05c0*/  FFMA R13, R13, R22, R12 ;  /* 0x000000160d0d7223 */ /* 0x000fc6000000000c */
[----:B------:R-:W-:Y:S04]  /*05d0*/  LDS R27, [R2+0x1c00] ;  /* 0x001c0000021b7984 */ /* 0x000fe80000000800 */
[----:B------:R-:W-:Y:S01]  /*05e0*/  LDS R22, [R2+0x1c80] ;  /* 0x001c800002167984 */ /* 0x000fe20000000800 */
[----:B0-----:R-:W-:-:S04]  /*05f0*/  FFMA R14, R14, R29, R13 ;  /* 0x0000001d0e0e7223 */ /* 0x001fc8000000000d */
[----:B------:R-:W-:Y:S02]  /*0600*/  FFMA R29, R15, R26, R14 ;  /* 0x0000001a0f1d7223 */ /* 0x000fe4000000000e */
[----:B------:R-:W0:Y:S02]  /*0610*/  LDS.128 R12, [R4+0x60] ;  /* 0x00006000040c7984 */ /* 0x000e240000000c00 */
[----:B-1----:R-:W-:Y:S02]  /*0620*/  FFMA R8, R8, R25, R29 ;  /* 0x0000001908087223 */ /* 0x002fe4000000001d */
[----:B------:R-:W1:Y:S02]  /*0630*/  LDS R25, [R2+0x1d00] ;  /* 0x001d000002197984 */ /* 0x000e640000000800 */
[----:B------:R-:W-:Y:S02]  /*0640*/  FFMA R9, R9, R18, R8 ;  /* 0x0000001209097223 */ /* 0x000fe40000000008 */
[----:B------:R-:W3:Y:S02]  /*0650*/  LDS R18, [R2+0x1d80] ;  /* 0x001d800002127984 */ /* 0x000ee40000000800 */
[----:B--2---:R-:W-:-:S02]  /*0660*/  FFMA R10, R10, R23, R9 ;  /* 0x000000170a0a7223 */ /* 0x004fc40000000009 */
[----:B------:R-:W-:Y:S02]  /*0670*/  LDS R23, [R2+0x1e00] ;  /* 0x001e000002177984 */ /* 0x000fe40000000800 */
[----:B------:R-:W-:Y:S02]  /*0680*/  FFMA R29, R11, R24, R10 ;  /* 0x000000180b1d7223 */ /* 0x000fe4000000000a */
[----:B------:R-:W2:Y:S02]  /*0690*/  LDS.128 R8, [R4+0x70] ;  /* 0x0000700004087984 */ /* 0x000ea40000000c00 */
[----:B0-----:R-:W-:Y:S02]  /*06a0*/  FFMA R24, R12, R27, R29 ;  /* 0x0000001b0c187223 */ /* 0x001fe4000000001d */
[----:B------:R-:W0:Y:S02]  /*06b0*/  LDS R12, [R2+0x1e80] ;  /* 0x001e8000020c7984 */ /* 0x000e240000000800 */
[----:B------:R-:W-:-:S02]  /*06c0*/  FFMA R13, R13, R22, R24 ;  /* 0x000000160d0d7223 */ /* 0x000fc40000000018 */
[----:B------:R-:W4:Y:S04]  /*06d0*/  LDS R24, [R2+0x1f00] ;  /* 0x001f000002187984 */ /* 0x000f280000000800 */
[----:B------:R-:W5:Y:S01]  /*06e0*/  LDS R22, [R2+0x1f80] ;  /* 0x001f800002167984 */ /* 0x000f620000000800 */
[----:B-1----:R-:W-:-:S04]  /*06f0*/  FFMA R14, R14, R25, R13 ;  /* 0x000000190e0e7223 */ /* 0x002fc8000000000d */
[----:B---3--:R-:W-:Y:S01]  /*0700*/  FFMA R15, R15, R18, R14 ;  /* 0x000000120f0f7223 */ /* 0x008fe2000000000e */
[----:B------:R-:W-:-:S03]  /*0710*/  UISETP.NE.AND UP0, UPT, UR4, URZ, UPT ;  /* 0x000000ff0400728c */ /* 0x000fc6000bf05270 */
[----:B--2---:R-:W-:Y:S01]  /*0720*/  FFMA R8, R8, R23, R15 ;  /* 0x0000001708087223 */ /* 0x004fe2000000000f */
[----:B------:R-:W-:Y:S02]  /*0730*/  IADD3 R17, PT, PT, R17, 0x20, RZ ;  /* 0x0000002011117810 */ /* 0x000fe40007ffe0ff */
[----:B------:R-:W-:Y:S02]  /*0740*/  IADD3 R5, PT, PT, R5, 0x20, RZ ;  /* 0x0000002005057810 */ /* 0x000fe40007ffe0ff */
[----:B------:R-:W-:Y:S02]  /*0750*/  IADD3 R6, PT, PT, R6, 0x20, RZ ;  /* 0x0000002006067810 */ /* 0x000fe40007ffe0ff */
[----:B------:R-:W-:Y:S01]  /*0760*/  LEA R7, R0, R7, 0x5 ;  /* 0x0000000700077211 */ /* 0x000fe200078e28ff */
[----:B0-----:R-:W-:-:S04]  /*0770*/  FFMA R9, R9, R12, R8 ;  /* 0x0000000c09097223 */ /* 0x001fc80000000008 */
[----:B----4-:R-:W-:-:S04]  /*0780*/  FFMA R10, R10, R24, R9 ;  /* 0x000000180a0a7223 */ /* 0x010fc80000000009 */
[----:B-----5:R-:W-:Y:S01]  /*0790*/  FFMA R25, R11, R22, R10 ;  /* 0x000000160b197223 */ /* 0x020fe2000000000a */
[----:B------:R-:W-:Y:S06]  /*07a0*/  BAR.SYNC.DEFER_BLOCKING 0x0 ;  /* 0x0000000000007b1d */ /* 0x000fec0000010000 */
[----:B------:R-:W-:Y:S05]  /*07b0*/  BRA.U UP0, `(.L_x_1) ;  /* 0xfffffff900887547 */ /* 0x000fea000b83ffff */
.L_x_0:
[----:B------:R-:W0:Y:S01]  /*07c0*/  LDCU UR4, c[0x0][0x3b8] ;  /* 0x00007700ff0477ac */ /* 0x000e220008000800 */
[----:B------:R-:W1:Y:S01]  /*07d0*/  LDCU UR5, c[0x0][0x3b0] ;  /* 0x00007600ff0577ac */ /* 0x000e620008000800 */
[----:B0-----:R-:W-:-:S04]  /*07e0*/  ISETP.GE.AND P0, PT, R19, UR4, PT ;  /* 0x0000000413007c0c */ /* 0x001fc8000bf06270 */
[----:B-1----:R-:W-:-:S13]  /*07f0*/  ISETP.GE.OR P0, PT, R16, UR5, P0 ;  /* 0x0000000510007c0c */ /* 0x002fda0008706670 */
[----:B------:R-:W-:Y:S05]  /*0800*/  @P0 EXIT ;  /* 0x000000000000094d */ /* 0x000fea0003800000 */
[----:B------:R-:W0:Y:S02]  /*0810*/  LDC.64 R2, c[0x0][0x390] ;  /* 0x0000e400ff027b82 */ /* 0x000e240000000a00 */
[----:B0-----:R-:W-:-:S06]  /*0820*/  IMAD.WIDE.U32 R2, R19, 0x4, R2 ;  /* 0x0000000413027825 */ /* 0x001fcc00078e0002 */
[----:B------:R-:W2:Y:S01]  /*0830*/  LDG.E R2, desc[UR8][R2.64] ;  /* 0x0000000802027981 */ /* 0x000ea2000c1e1900 */
[----:B------:R-:W-:Y:S01]  /*0840*/  HFMA2 R5, -RZ, RZ, 3.7421875, 0 ;  /* 0x437c0000ff057431 */ /* 0x000fe200000001ff */
[----:B------:R-:W-:Y:S01]  /*0850*/  MOV R0, 0x3bbb989d ;  /* 0x3bbb989d00007802 */ /* 0x000fe20000000f00 */
[----:B------:R-:W-:Y:S01]  /*0860*/  BSSY.RECONVERGENT B0, `(.L_x_2) ;  /* 0x0000016000007945 */ /* 0x000fe20003800200 */
[----:B--2---:R-:W-:-:S04]  /*0870*/  FADD R25, R2, R25 ;  /* 0x0000001902197221 */ /* 0x004fc80000000000 */
[----:B------:R-:W-:-:S04]  /*0880*/  FFMA.SAT R0, R25, -R0, 0.5 ;  /* 0x3f00000019007423 */ /* 0x000fc80000002800 */
[----:B------:R-:W-:-:S04]  /*0890*/  FFMA.RM R0, R0, R5, 12582913 ;  /* 0x4b40000100007423 */ /* 0x000fc80000004005 */
[C---:B------:R-:W-:Y:S01]  /*08a0*/  FADD R4, R0.reuse, -12583039 ;  /* 0xcb40007f00047421 */ /* 0x040fe20000000000 */
[----:B------:R-:W-:-:S03]  /*08b0*/  SHF.L.U32 R0, R0, 0x17, RZ ;  /* 0x0000001700007819 */ /* 0x000fc600000006ff */
[----:B------:R-:W-:-:S04]  /*08c0*/  FFMA R4, R25, -1.4426950216293334961, -R4 ;  /* 0xbfb8aa3b19047823 */ /* 0x000fc80000000804 */
[----:B------:R-:W-:-:S04]  /*08d0*/  FFMA R4, R25, -1.925963033500011079e-08, R4 ;  /* 0xb2a5706019047823 */ /* 0x000fc80000000004 */
[----:B------:R-:W0:Y:S02]  /*08e0*/  MUFU.EX2 R5, R4 ;  /* 0x0000000400057308 */ /* 0x000e240000000800 */
[----:B0-----:R-:W-:-:S05]  /*08f0*/  FFMA R2, R0, R5, 1 ;  /* 0x3f80000000027423 */ /* 0x001fca0000000005 */
[----:B------:R-:W-:-:S04]  /*0900*/  IADD3 R0, PT, PT, R2, 0x1800000, RZ ;  /* 0x0180000002007810 */ /* 0x000fc80007ffe0ff */
[----:B------:R-:W-:-:S04]  /*0910*/  LOP3.LUT R0, R0, 0x7f800000, RZ, 0xc0, !PT ;  /* 0x7f80000000007812 */ /* 0x000fc800078ec0ff */
[----:B------:R-:W-:-:S13]  /*0920*/  ISETP.GT.U32.AND P0, PT, R0, 0x1ffffff, PT ;  /* 0x01ffffff0000780c */ /* 0x000fda0003f04070 */
[----:B------:R-:W-:Y:S05]  /*0930*/  @P0 BRA `(.L_x_3) ;  /* 0x0000000000100947 */ /* 0x000fea0003800000 */
[----:B------:R-:W-:-:S07]  /*0940*/  MOV R4, 0x960 ;  /* 0x0000096000047802 */ /* 0x000fce0000000f00 */
[----:B------:R-:W-:Y:S05]  /*0950*/  CALL.REL.NOINC `($__internal_0_$__cuda_sm20_rcp_rn_f32_slowpath) ;  /* 0x00000004002c7944 */ /* 0x000fea0003c00000 */
[----:B------:R-:W-:Y:S01]  /*0960*/  MOV R9, R3 ;  /* 0x0000000300097202 */ /* 0x000fe20000000f00 */
[----:B------:R-:W-:Y:S06]  /*0970*/  BRA `(.L_x_4) ;  /* 0x0000000000107947 */ /* 0x000fec0003800000 */
.L_x_3:
[----:B------:R-:W0:Y:S02]  /*0980*/  MUFU.RCP R9, R2 ;  /* 0x0000000200097308 */ /* 0x000e240000001000 */
[----:B0-----:R-:W-:-:S04]  /*0990*/  FFMA R0, R2, R9, -1 ;  /* 0xbf80000002007423 */ /* 0x001fc80000000009 */
[----:B------:R-:W-:-:S04]  /*09a0*/  FADD.FTZ R0, -R0, -RZ ;  /* 0x800000ff00007221 */ /* 0x000fc80000010100 */
[----:B------:R-:W-:-:S07]  /*09b0*/  FFMA R9, R9, R0, R9 ;  /* 0x0000000009097223 */ /* 0x000fce0000000009 */
.L_x_4:
[----:B------:R-:W-:Y:S05]  /*09c0*/  BSYNC.RECONVERGENT B0 ;  /* 0x0000000000007941 */ /* 0x000fea0003800200 */
.L_x_2:
[----:B------:R-:W0:Y:S01]  /*09d0*/  LDC.64 R2, c[0x0][0x3a0] ;  /* 0x0000e800ff027b82 */ /* 0x000e220000000a00 */
[----:B------:R-:W1:Y:S07]  /*09e0*/  LDCU UR4, c[0x0][0x3b8] ;  /* 0x00007700ff0477ac */ /* 0x000e6e0008000800 */
[----:B------:R-:W2:Y:S01]  /*09f0*/  LDC.64 R6, c[0x0][0x398] ;  /* 0x0000e600ff067b82 */ /* 0x000ea20000000a00 */
[----:B-1----:R-:W-:-:S04]  /*0a00*/  IMAD R16, R16, UR4, R19 ;  /* 0x0000000410107c24 */ /* 0x002fc8000f8e0213 */
[----:B0-----:R-:W-:-:S05]  /*0a10*/  IMAD.WIDE R2, R16, 0x4, R2 ;  /* 0x0000000410027825 */ /* 0x001fca00078e0202 */
[----:B------:R0:W-:Y:S01]  /*0a20*/  STG.E desc[UR8][R2.64], R9 ;  /* 0x0000000902007986 */ /* 0x0001e2000c101908 */
[----:B--2---:R-:W-:-:S05]  /*0a30*/  IMAD.WIDE R6, R16, 0x4, R6 ;  /* 0x0000000410067825 */ /* 0x004fca00078e0206 */
[----:B------:R1:W2:Y:S01]  /*0a40*/  LDG.E R0, desc[UR8][R6.64] ;  /* 0x0000000806007981 */ /* 0x0002a2000c1e1900 */
[C---:B------:R-:W-:Y:S01]  /*0a50*/  FADD R4, -R9.reuse, 1 ;  /* 0x3f80000009047421 */ /* 0x040fe20000000100 */
[----:B------:R-:W-:-:S03]  /*0a60*/  FADD R5, R9, 9.9999997171806853657e-10 ;  /* 0x3089705f09057421 */ /* 0x000fc60000000000 */
[----:B------:R-:W-:Y:S02]  /*0a70*/  FADD R4, R4, 9.9999997171806853657e-10 ;  /* 0x3089705f04047421 */ /* 0x000fe40000000000 */
[----:B------:R-:W-:-:S03]  /*0a80*/  FSETP.GEU.AND P0, PT, R5, 1.175494350822287508e-38, PT ;  /* 0x008000000500780b */ /* 0x000fc60003f0e000 */
[----:B------:R-:W-:-:S10]  /*0a90*/  FSETP.GEU.AND P1, PT, R4, 1.175494350822287508e-38, PT ;  /* 0x008000000400780b */ /* 0x000fd40003f2e000 */
[----:B------:R-:W-:-:S03]  /*0aa0*/  @!P0 FMUL R5, R5, 8388608 ;  /* 0x4b00000005058820 */ /* 0x000fc60000400000 */
[----:B------:R-:W-:Y:S02]  /*0ab0*/  @!P1 FMUL R4, R4, 8388608 ;  /* 0x4b00000004049820 */ /* 0x000fe40000400000 */
[----:B------:R-:W-:-:S03]  /*0ac0*/  IADD3 R8, PT, PT, R5, -0x3f2aaaab, RZ ;  /* 0xc0d5555505087810 */ /* 0x000fc60007ffe0ff */
[----:B------:R-:W-:Y:S02]  /*0ad0*/  IADD3 R10, PT, PT, R4, -0x3f2aaaab, RZ ;  /* 0xc0d55555040a7810 */ /* 0x000fe40007ffe0ff */
[----:B0-----:R-:W-:Y:S01]  /*0ae0*/  LOP3.LUT R2, R8, 0xff800000, RZ, 0xc0, !PT ;  /* 0xff80000008027812 */ /* 0x001fe200078ec0ff */
[----:B------:R-:W-:Y:S01]  /*0af0*/  HFMA2 R8, -RZ, RZ, 1.5048828125, 33.21875 ;  /* 0x3e055027ff087431 */ /* 0x000fe200000001ff */
[----:B------:R-:W-:Y:S02]  /*0b00*/  LOP3.LUT R9, R10, 0xff800000, RZ, 0xc0, !PT ;  /* 0xff8000000a097812 */ /* 0x000fe400078ec0ff */
[----:B-1----:R-:W-:Y:S02]  /*0b10*/  IADD3 R7, PT, PT, R5, -R2, RZ ;  /* 0x8000000205077210 */ /* 0x002fe40007ffe0ff */
[CC--:B------:R-:W-:Y:S02]  /*0b20*/  IADD3 R6, PT, PT, R4.reuse, -R9.reuse, RZ ;  /* 0x8000000904067210 */ /* 0x0c0fe40007ffe0ff */
[----:B------:R-:W-:Y:S01]  /*0b30*/  I2FP.F32.S32 R10, R9 ;  /* 0x00000009000a7245 */ /* 0x000fe20000201400 */
[----:B------:R-:W-:Y:S01]  /*0b40*/  FADD R7, R7, -1 ;  /* 0xbf80000007077421 */ /* 0x000fe20000000000 */
[----:B------:R-:W-:Y:S01]  /*0b50*/  FSETP.NEU.AND P2, PT, R4, RZ, PT ;  /* 0x000000ff0400720b */ /* 0x000fe20003f4d000 */
[----:B------:R-:W-:-:S04]  /*0b60*/  FADD R6, R6, -1 ;  /* 0xbf80000006067421 */ /* 0x000fc80000000000 */
[-C--:B------:R-:W-:Y:S01]  /*0b70*/  FFMA R3, R6, -R8.reuse, 0.14084610342979431152 ;  /* 0x3e1039f606037423 */ /* 0x080fe20000000808 */
[----:B------:R-:W-:-:S03]  /*0b80*/  FFMA R8, R7, -R8, 0.14084610342979431152 ;  /* 0x3e1039f607087423 */ /* 0x000fc60000000808 */
[----:B------:R-:W-:Y:S01]  /*0b90*/  FFMA R3, R6, R3, -0.12148627638816833496 ;  /* 0xbdf8cdcc06037423 */ /* 0x000fe20000000003 */
[----:B------:R-:W-:-:S03]  /*0ba0*/  FFMA R8, R7, R8, -0.12148627638816833496 ;  /* 0xbdf8cdcc07087423 */ /* 0x000fc60000000008 */
[----:B------:R-:W-:Y:S01]  /*0bb0*/  FFMA R3, R6, R3, 0.13980610668659210205 ;  /* 0x3e0f295506037423 */ /* 0x000fe20000000003 */
[----:B------:R-:W-:-:S03]  /*0bc0*/  FFMA R8, R7, R8, 0.13980610668659210205 ;  /* 0x3e0f295507087423 */ /* 0x000fc60000000008 */
[----:B------:R-:W-:Y:S01]  /*0bd0*/  FFMA R3, R6, R3, -0.16684235632419586182 ;  /* 0xbe2ad8b906037423 */ /* 0x000fe20000000003 */
[----:B------:R-:W-:-:S03]  /*0be0*/  FFMA R8, R7, R8, -0.16684235632419586182 ;  /* 0xbe2ad8b907087423 */ /* 0x000fc60000000008 */
[----:B------:R-:W-:Y:S01]  /*0bf0*/  FFMA R11, R6, R3, 0.20012299716472625732 ;  /* 0x3e4ced0b060b7423 */ /* 0x000fe20000000003 */
[----:B------:R-:W-:Y:S01]  /*0c00*/  FSEL R3, RZ, -23, P1 ;  /* 0xc1b80000ff037808 */ /* 0x000fe20000800000 */
[C---:B------:R-:W-:Y:S01]  /*0c10*/  FFMA R8, R7.reuse, R8, 0.20012299716472625732 ;  /* 0x3e4ced0b07087423 */ /* 0x040fe20000000008 */
[----:B------:R-:W-:Y:S01]  /*0c20*/  ISETP.GT.U32.AND P1, PT, R4, 0x7f7fffff, PT ;  /* 0x7f7fffff0400780c */ /* 0x000fe20003f24070 */
[C---:B------:R-:W-:Y:S02]  /*0c30*/  FFMA R11, R6.reuse, R11, -0.24999669194221496582 ;  /* 0xbe7fff22060b7423 */ /* 0x040fe4000000000b */
[C---:B------:R-:W-:Y:S02]  /*0c40*/  FFMA R8, R7.reuse, R8, -0.24999669194221496582 ;  /* 0xbe7fff2207087423 */ /* 0x040fe40000000008 */
[----:B------:R-:W-:Y:S01]  /*0c50*/  FFMA R9, R6, R11, 0.33333182334899902344 ;  /* 0x3eaaaa7806097423 */ /* 0x000fe2000000000b */
[----:B------:R-:W-:Y:S01]  /*0c60*/  FFMA R11, R10, 1.1920928955078125e-07, R3 ;  /* 0x340000000a0b7823 */ /* 0x000fe20000000003 */
[C---:B------:R-:W-:Y:S01]  /*0c70*/  FFMA R10, R7.reuse, R8, 0.33333182334899902344 ;  /* 0x3eaaaa78070a7423 */ /* 0x040fe20000000008 */
[----:B------:R-:W-:Y:S01]  /*0c80*/  FSEL R8, RZ, -23, P0 ;  /* 0xc1b80000ff087808 */ /* 0x000fe20000000000 */
[C---:B------:R-:W-:Y:S01]  /*0c90*/  FFMA R3, R6.reuse, R9, -0.5 ;  /* 0xbf00000006037423 */ /* 0x040fe20000000009 */
[----:B------:R-:W-:Y:S01]  /*0ca0*/  I2FP.F32.S32 R9, R2 ;  /* 0x0000000200097245 */ /* 0x000fe20000201400 */
[----:B------:R-:W-:Y:S01]  /*0cb0*/  FFMA R10, R7, R10, -0.5 ;  /* 0xbf000000070a7423 */ /* 0x000fe2000000000a */
[----:B------:R-:W-:Y:S01]  /*0cc0*/  ISETP.GT.U32.AND P0, PT, R5, 0x7f7fffff, PT ;  /* 0x7f7fffff0500780c */ /* 0x000fe20003f04070 */
[----:B------:R-:W-:-:S02]  /*0cd0*/  FMUL R13, R6, R3 ;  /* 0x00000003060d7220 */ /* 0x000fc40000400000 */
[----:B------:R-:W0:Y:S01]  /*0ce0*/  LDC.64 R2, c[0x0][0x3a8] ;  /* 0x0000ea00ff027b82 */ /* 0x000e220000000a00 */
[----:B------:R-:W-:Y:S01]  /*0cf0*/  FFMA R8, R9, 1.1920928955078125e-07, R8 ;  /* 0x3400000009087823 */ /* 0x000fe20000000008 */
[C---:B------:R-:W-:Y:S01]  /*0d00*/  FMUL R10, R7.reuse, R10 ;  /* 0x0000000a070a7220 */ /* 0x040fe20000400000 */
[----:B------:R-:W-:Y:S01]  /*0d10*/  FFMA R6, R6, R13, R6 ;  /* 0x0000000d06067223 */ /* 0x000fe20000000006 */
[----:B------:R-:W-:Y:S02]  /*0d20*/  MOV R9, 0x7f800000 ;  /* 0x7f80000000097802 */ /* 0x000fe40000000f00 */
[----:B------:R-:W-:Y:S01]  /*0d30*/  FFMA R7, R7, R10, R7 ;  /* 0x0000000a07077223 */ /* 0x000fe20000000007 */
[----:B------:R-:W-:Y:S02]  /*0d40*/  FFMA R6, R11, 0.69314718246459960938, R6 ;  /* 0x3f3172180b067823 */ /* 0x000fe40000000006 */
[-C--:B------:R-:W-:Y:S01]  /*0d50*/  @P1 FFMA R6, R4, R9.reuse, +INF ;  /* 0x7f80000004061423 */ /* 0x080fe20000000009 */
[----:B------:R-:W-:Y:S01]  /*0d60*/  FFMA R7, R8, 0.69314718246459960938, R7 ;  /* 0x3f31721808077823 */ /* 0x000fe20000000007 */
[C---:B------:R-:W-:Y:S01]  /*0d70*/  FSETP.NEU.AND P1, PT, R5.reuse, RZ, PT ;  /* 0x000000ff0500720b */ /* 0x040fe20003f2d000 */
[----:B------:R-:W-:-:S02]  /*0d80*/  @P0 FFMA R7, R5, R9, +INF ;  /* 0x7f80000005070423 */ /* 0x000fc40000000009 */
[----:B------:R-:W-:-:S03]  /*0d90*/  FSEL R5, R6, -INF , P2 ;  /* 0xff80000006057808 */ /* 0x000fc60001000000 */
[----:B------:R-:W-:Y:S01]  /*0da0*/  FSEL R7, R7, -INF , P1 ;  /* 0xff80000007077808 */ /* 0x000fe20000800000 */
[----:B0-----:R-:W-:-:S04]  /*0db0*/  IMAD.WIDE R2, R16, 0x4, R2 ;  /* 0x0000000410027825 */ /* 0x001fc800078e0202 */
[----:B--2---:R-:W-:-:S04]  /*0dc0*/  FADD R4, -R0, 1 ;  /* 0x3f80000000047421 */ /* 0x004fc80000000100 */
[----:B------:R-:W-:-:S04]  /*0dd0*/  FMUL R5, R4, R5 ;  /* 0x0000000504057220 */ /* 0x000fc80000400000 */
[----:B------:R-:W-:-:S05]  /*0de0*/  FFMA R5, -R0, R7, -R5 ;  /* 0x0000000700057223 */ /* 0x000fca0000000905 */
[----:B------:R-:W-:Y:S01]  /*0df0*/  STG.E desc[UR8][R2.64], R5 ;  /* 0x0000000502007986 */ /* 0x000fe2000c101908 */
[----:B------:R-:W-:Y:S05]  /*0e00*/  EXIT ;  /* 0x000000000000794d */ /* 0x000fea0003800000 */
        .weak           $__internal_0_$__cuda_sm20_rcp_rn_f32_slowpath
        .type           $__internal_0_$__cuda_sm20_rcp_rn_f32_slowpath,@function
        .size           $__internal_0_$__cuda_sm20_rcp_rn_f32_slowpath,(.L_x_10 - $__internal_0_$__cuda_sm20_rcp_rn_f32_slowpath)
$__internal_0_$__cuda_sm20_rcp_rn_f32_slowpath:
[----:B------:R-:W-:Y:S01]  /*0e10*/  SHF.L.U32 R0, R2, 0x1, RZ ;  /* 0x0000000102007819 */ /* 0x000fe200000006ff */
[----:B------:R-:W-:Y:S03]  /*0e20*/  BSSY.RECONVERGENT B1, `(.L_x_5) ;  /* 0x0000031000017945 */ /* 0x000fe60003800200 */
[----:B------:R-:W-:Y:S02]  /*0e30*/  SHF.R.U32.HI R7, RZ, 0x18, R0 ;  /* 0x00000018ff077819 */ /* 0x000fe40000011600 */
[----:B------:R-:W-:Y:S02]  /*0e40*/  MOV R0, R2 ;  /* 0x0000000200007202 */ /* 0x000fe40000000f00 */
[----:B------:R-:W-:-:S13]  /*0e50*/  ISETP.NE.U32.AND P0, PT, R7, RZ, PT ;  /* 0x000000ff0700720c */ /* 0x000fda0003f05070 */
[----:B------:R-:W-:Y:S05]  /*0e60*/  @P0 BRA `(.L_x_6) ;  /* 0x0000000000280947 */ /* 0x000fea0003800000 */
[----:B------:R-:W-:-:S04]  /*0e70*/  SHF.L.U32 R2, R0, 0x1, RZ ;  /* 0x0000000100027819 */ /* 0x000fc800000006ff */
[----:B------:R-:W-:-:S13]  /*0e80*/  ISETP.NE.AND P0, PT, R2, RZ, PT ;  /* 0x000000ff0200720c */ /* 0x000fda0003f05270 */
[----:B------:R-:W-:Y:S01]  /*0e90*/  @P0 FFMA R5, R0, 1.84467440737095516160e+19, RZ ;  /* 0x5f80000000050823 */ /* 0x000fe200000000ff */
[----:B------:R-:W-:Y:S08]  /*0ea0*/  @!P0 MUFU.RCP R3, R0 ;  /* 0x0000000000038308 */ /* 0x000ff00000001000 */
[----:B------:R-:W0:Y:S02]  /*0eb0*/  @P0 MUFU.RCP R2, R5 ;  /* 0x0000000500020308 */ /* 0x000e240000001000 */
[----:B0-----:R-:W-:-:S04]  /*0ec0*/  @P0 FFMA R6, R5, R2, -1 ;  /* 0xbf80000005060423 */ /* 0x001fc80000000002 */
[----:B------:R-:W-:-:S04]  /*0ed0*/  @P0 FADD.FTZ R7, -R6, -RZ ;  /* 0x800000ff06070221 */ /* 0x000fc80000010100 */
[----:B------:R-:W-:-:S04]  /*0ee0*/  @P0 FFMA R2, R2, R7, R2 ;  /* 0x0000000702020223 */ /* 0x000fc80000000002 */
[----:B------:R-:W-:Y:S01]  /*0ef0*/  @P0 FFMA R3, R2, 1.84467440737095516160e+19, RZ ;  /* 0x5f80000002030823 */ /* 0x000fe200000000ff */
[----:B------:R-:W-:Y:S06]  /*0f00*/  BRA `(.L_x_7) ;  /* 0x0000000000887947 */ /* 0x000fec0003800000 */
.L_x_6:
[----:B------:R-:W-:-:S04]  /*0f10*/  IADD3 R9, PT, PT, R7, -0xfd, RZ ;  /* 0xffffff0307097810 */ /* 0x000fc80007ffe0ff */
[----:B------:R-:W-:-:S13]  /*0f20*/  ISETP.GT.U32.AND P0, PT, R9, 0x1, PT ;  /* 0x000000010900780c */ /* 0x000fda0003f04070 */
[----:B------:R-:W-:Y:S05]  /*0f30*/  @P0 BRA `(.L_x_8) ;  /* 0x0000000000780947 */ /* 0x000fea0003800000 */
[----:B------:R-:W-:Y:S01]  /*0f40*/  LOP3.LUT R2, R0, 0x7fffff, RZ, 0xc0, !PT ;  /* 0x007fffff00027812 */ /* 0x000fe200078ec0ff */
[----:B------:R-:W-:-:S03]  /*0f50*/  HFMA2 R8, -RZ, RZ, 0, 1.78813934326171875e-07 ;  /* 0x00000003ff087431 */ /* 0x000fc600000001ff */
[----:B------:R-:W-:-:S04]  /*0f60*/  LOP3.LUT R2, R2, 0x3f800000, RZ, 0xfc, !PT ;  /* 0x3f80000002027812 */ /* 0x000fc800078efcff */
[----:B------:R-:W0:Y:S01]  /*0f70*/  MUFU.RCP R3, R2 ;  /* 0x0000000200037308 */ /* 0x000e220000001000 */
[----:B------:R-:W-:Y:S01]  /*0f80*/  SHF.L.U32 R8, R8, R9, RZ ;  /* 0x0000000908087219 */ /* 0x000fe200000006ff */
[----:B0-----:R-:W-:-:S04]  /*0f90*/  FFMA R5, R2, R3, -1 ;  /* 0xbf80000002057423 */ /* 0x001fc80000000003 */
[----:B------:R-:W-:-:S04]  /*0fa0*/  FADD.FTZ R6, -R5, -RZ ;  /* 0x800000ff05067221 */ /* 0x000fc80000010100 */
[CCC-:B------:R-:W-:Y:S01]  /*0fb0*/  FFMA.RM R5, R3.reuse, R6.reuse, R3.reuse ;  /* 0x0000000603057223 */ /* 0x1c0fe20000004003 */
[----:B------:R-:W-:-:S04]  /*0fc0*/  FFMA.RP R6, R3, R6, R3 ;  /* 0x0000000603067223 */ /* 0x000fc80000008003 */
[C---:B------:R-:W-:Y:S02]  /*0fd0*/  LOP3.LUT R3, R5.reuse, 0x7fffff, RZ, 0xc0, !PT ;  /* 0x007fffff05037812 */ /* 0x040fe400078ec0ff */
[----:B------:R-:W-:Y:S02]  /*0fe0*/  FSETP.NEU.FTZ.AND P0, PT, R5, R6, PT ;  /* 0x000000060500720b */ /* 0x000fe40003f1d000 */
[----:B------:R-:W-:Y:S02]  /*0ff0*/  LOP3.LUT R3, R3, 0x800000, RZ, 0xfc, !PT ;  /* 0x0080000003037812 */ /* 0x000fe400078efcff */
[----:B------:R-:W-:Y:S02]  /*1000*/  SEL R5, RZ, 0xffffffff, !P0 ;  /* 0xffffffffff057807 */ /* 0x000fe40004000000 */
[----:B------:R-:W-:Y:S02]  /*1010*/  LOP3.LUT R8, R8, R3, RZ, 0xc0, !PT ;  /* 0x0000000308087212 */ /* 0x000fe400078ec0ff */
[----:B------:R-:W-:-:S02]  /*1020*/  IADD3 R2, PT, PT, -R5, RZ, RZ ;  /* 0x000000ff05027210 */ /* 0x000fc40007ffe1ff */
[-C--:B------:R-:W-:Y:S02]  /*1030*/  SHF.R.U32.HI R8, RZ, R9.reuse, R8 ;  /* 0x00000009ff087219 */ /* 0x080fe40000011608 */
[----:B------:R-:W-:Y:S02]  /*1040*/  LOP3.LUT P1, RZ, R2, R9, R3, 0xf8, !PT ;  /* 0x0000000902ff7212 */ /* 0x000fe4000782f803 */
[C---:B------:R-:W-:Y:S02]  /*1050*/  LOP3.LUT P0, RZ, R8.reuse, 0x1, RZ, 0xc0, !PT ;  /* 0x0000000108ff7812 */ /* 0x040fe4000780c0ff */
[----:B------:R-:W-:-:S04]  /*1060*/  LOP3.LUT P2, RZ, R8, 0x2, RZ, 0xc0, !PT ;  /* 0x0000000208ff7812 */ /* 0x000fc8000784c0ff */
[----:B------:R-:W-:Y:S02]  /*1070*/  PLOP3.LUT P0, PT, P0, P1, P2, 0xe0, 0x0 ;  /* 0x000000000000781c */ /* 0x000fe40000703c20 */
[----:B------:R-:W-:Y:S02]  /*1080*/  LOP3.LUT P1, RZ, R0, 0x7fffff, RZ, 0xc0, !PT ;  /* 0x007fffff00ff7812 */ /* 0x000fe4000782c0ff */
[----:B------:R-:W-:-:S04]  /*1090*/  SEL R2, RZ, 0x1, !P0 ;  /* 0x00000001ff027807 */ /* 0x000fc80004000000 */
[----:B------:R-:W-:-:S04]  /*10a0*/  IADD3 R2, PT, PT, -R2, RZ, RZ ;  /* 0x000000ff02027210 */ /* 0x000fc80007ffe1ff */
[----:B------:R-:W-:Y:S02]  /*10b0*/  ISETP.GE.AND P0, PT, R2, RZ, PT ;  /* 0x000000ff0200720c */ /* 0x000fe40003f06270 */
[----:B------:R-:W-:-:S04]  /*10c0*/  IADD3 R2, PT, PT, R7, -0xfc, RZ ;  /* 0xffffff0407027810 */ /* 0x000fc80007ffe0ff */
[----:B------:R-:W-:-:S07]  /*10d0*/  SHF.R.U32.HI R3, RZ, R2, R3 ;  /* 0x00000002ff037219 */ /* 0x000fce0000011603 */
[----:B------:R-:W-:-:S04]  /*10e0*/  @!P0 IADD3 R3, PT, PT, R3, 0x1, RZ ;  /* 0x0000000103038810 */ /* 0x000fc80007ffe0ff */
[----:B------:R-:W-:-:S04]  /*10f0*/  @!P1 SHF.L.U32 R3, R3, 0x1, RZ ;  /* 0x0000000103039819 */ /* 0x000fc800000006ff */
[----:B------:R-:W-:Y:S01]  /*1100*/  LOP3.LUT R3, R3, 0x80000000, R0, 0xf8, !PT ;  /* 0x8000000003037812 */ /* 0x000fe200078ef800 */
[----:B------:R-:W-:Y:S06]  /*1110*/  BRA `(.L_x_7) ;  /* 0x0000000000047947 */ /* 0x000fec0003800000 */
.L_x_8:
[----:B------:R0:W1:Y:S02]  /*1120*/  MUFU.RCP R3, R0 ;  /* 0x0000000000037308 */ /* 0x0000640000001000 */
.L_x_7:
[----:B------:R-:W-:Y:S05]  /*1130*/  BSYNC.RECONVERGENT B1 ;  /* 0x0000000000017941 */ /* 0x000fea0003800200 */
.L_x_5:
[----:B------:R-:W-:-:S04]  /*1140*/  MOV R5, 0x0 ;  /* 0x0000000000057802 */ /* 0x000fc80000000f00 */
[----:B01----:R-:W-:Y:S05]  /*1150*/  RET.REL.NODEC R4 `(_Z20fused_projection_bcePfS_S_S_S_S_iii) ;  /* 0xffffffec04a87950 */ /* 0x003fea0003c3ffff */
.L_x_9:
[----:B------:R-:W-:-:S00]  /*1160*/  BRA `(.L_x_9) ;  /* 0xfffffffc00fc7947 */ /* 0x000fc0000383ffff */
[----:B------:R-:W-:-:S00]  /*1170*/  NOP ;  /* 0x0000000000007918 */ /* 0x000fc00000000000 */
        /* <DEDUP_REMOVED lines=8> */
.L_x_10:


//--------------------- .nv.shared._Z20fused_projection_bcePfS_S_S_S_S_iii --------------------------
	.section	.nv.shared._Z20fused_projection_bcePfS_S_S_S_S_iii,"aw",@nobits
	.sectionflags	@""
	.align	16
	.zero		1024


//--------------------- .nv.shared.reserved.0     --------------------------
	.section	.nv.shared.reserved.0,"aw",@nobits
	.weak		__nv_reservedSMEM_offset_0_alias
	.size		__nv_reservedSMEM_offset_0_alias, 0, 64
	.other		__nv_reservedSMEM_offset_0_alias,@"STO_CUDA_RESERVED_SHARED STV_DEFAULT"
__nv_reservedSMEM_offset_0_alias:
	.zero		0
	.zero		64


//--------------------- .nv.constant0._Z20fused_projection_bcePfS_S_S_S_S_iii --------------------------
	.section	.nv.constant0._Z20fused_projection_bcePfS_S_S_S_S_iii,"a",@progbits
	.sectionflags	@""
	.align	4
.nv.constant0._Z20fused_projection_bcePfS_S_S_S_S_iii:
	.zero		956


//--------------------- SYMBOLS --------------------------

	.type		.nv.reservedSmem.offset0,@object
	.size		.nv.reservedSmem.offset0,0x4
	.type		.nv.reservedSmem.cap,@object
	.size		.nv.reservedSmem.cap,0x4
